//
// Generated by NVIDIA NVVM Compiler
//
// Compiler Build ID: CL-36424714
// Cuda compilation tools, release 13.0, V13.0.88
// Based on NVVM 20.0.0
//

.version 9.0
.target sm_100
.address_size 64

	// .globl	_Z4pinvPfi

.visible .entry _Z4pinvPfi(
	.param .u64 .ptr .align 1 _Z4pinvPfi_param_0,
	.param .u32 _Z4pinvPfi_param_1
)
{
	.reg .pred 	%p<2>;
	.reg .b32 	%r<7>;
	.reg .b32 	%f<27>;
	.reg .b64 	%rd<5>;

	ld.param.u64 	%rd1, [_Z4pinvPfi_param_0];
	ld.param.u32 	%r2, [_Z4pinvPfi_param_1];
	mov.u32 	%r3, %tid.x;
	mov.u32 	%r4, %ctaid.x;
	mov.u32 	%r5, %ntid.x;
	mad.lo.s32 	%r1, %r4, %r5, %r3;
	setp.ge.s32 	%p1, %r1, %r2;
	@%p1 bra 	$L__BB0_2;
	cvta.to.global.u64 	%rd2, %rd1;
	shl.b32 	%r6, %r1, 2;
	mul.wide.s32 	%rd3, %r6, 4;
	add.s64 	%rd4, %rd2, %rd3;
	ld.global.f32 	%f1, [%rd4];
	ld.global.f32 	%f2, [%rd4+4];
	ld.global.f32 	%f3, [%rd4+8];
	ld.global.f32 	%f4, [%rd4+12];
	mul.f32 	%f5, %f3, %f3;
	fma.rn.f32 	%f6, %f1, %f1, %f5;
	mul.f32 	%f7, %f3, %f4;
	fma.rn.f32 	%f8, %f1, %f2, %f7;
	mul.f32 	%f9, %f4, %f4;
	fma.rn.f32 	%f10, %f2, %f2, %f9;
	mul.f32 	%f11, %f6, %f10;
	mul.f32 	%f12, %f8, %f8;
	sub.f32 	%f13, %f11, %f12;
	rcp.rn.f32 	%f14, %f13;
	mul.f32 	%f15, %f10, %f14;
	neg.f32 	%f16, %f8;
	mul.f32 	%f17, %f14, %f16;
	mul.f32 	%f18, %f6, %f14;
	mul.f32 	%f19, %f2, %f17;
	fma.rn.f32 	%f20, %f1, %f15, %f19;
	st.global.f32 	[%rd4], %f20;
	mul.f32 	%f21, %f4, %f17;
	fma.rn.f32 	%f22, %f3, %f15, %f21;
	st.global.f32 	[%rd4+4], %f22;
	mul.f32 	%f23, %f2, %f18;
	fma.rn.f32 	%f24, %f1, %f17, %f23;
	st.global.f32 	[%rd4+8], %f24;
	mul.f32 	%f25, %f4, %f18;
	fma.rn.f32 	%f26, %f3, %f17, %f25;
	st.global.f32 	[%rd4+12], %f26;
$L__BB0_2:
	ret;

}


// ===== COMPILED SASS (sm_100) =====

	.target	sm_100

	.elftype	@"ET_EXEC"


//--------------------- .note.nv.tkinfo           --------------------------
	.section	.note.nv.tkinfo,"",@"SHT_NOTE"
	.sectionflags	@"SHF_NOTE_NV_TKINFO"
	.tkinfo
        /*0018*/ 	.word	0x00000002
        /*0030*/ 	.string	""
        /*0030*/ 	.string	"ptxas"
        /*0030*/ 	.string	"Cuda compilation tools, release 13.0, V13.0.88"
        /*0030*/ 	.string	"Build cuda_13.0.r13.0/compiler.36424714_0"
        /*0030*/ 	.string	"-arch sm_100 -m 64 "



//--------------------- .note.nv.cuinfo           --------------------------
	.section	.note.nv.cuinfo,"",@"SHT_NOTE"
	.sectionflags	@"SHF_NOTE_NV_CUINFO"
        /*0018*/ 	.short	0x0002
        /*001a*/ 	.short	0x0064
        /*001c*/ 	.short	0x0082
	.zero		2


//--------------------- .nv.info                  --------------------------
	.section	.nv.info,"",@"SHT_CUDA_INFO"
	.align	4


	//----- nvinfo : EIATTR_REGCOUNT
	.align		4
        /*0000*/ 	.byte	0x04, 0x2f
        /*0002*/ 	.short	(.L_1 - .L_0)
	.align		4
.L_0:
        /*0004*/ 	.word	index@(_Z4pinvPfi)
        /*0008*/ 	.word	0x00000016


	//----- nvinfo : EIATTR_FRAME_SIZE
	.align		4
.L_1:
        /*000c*/ 	.byte	0x04, 0x11
        /*000e*/ 	.short	(.L_3 - .L_2)
	.align		4
.L_2:
        /*0010*/ 	.word	index@($__internal_0_$__cuda_sm20_rcp_rn_f32_slowpath)
        /*0014*/ 	.word	0x00000000


	//----- nvinfo : EIATTR_FRAME_SIZE
	.align		4
.L_3:
        /*0018*/ 	.byte	0x04, 0x11
        /*001a*/ 	.short	(.L_5 - .L_4)
	.align		4
.L_4:
        /*001c*/ 	.word	index@(_Z4pinvPfi)
        /*0020*/ 	.word	0x00000000


	//----- nvinfo : EIATTR_MIN_STACK_SIZE
	.align		4
.L_5:
        /*0024*/ 	.byte	0x04, 0x12
        /*0026*/ 	.short	(.L_7 - .L_6)
	.align		4
.L_6:
        /*0028*/ 	.word	index@(_Z4pinvPfi)
        /*002c*/ 	.word	0x00000000
.L_7:


//--------------------- .nv.compat                --------------------------
	.section	.nv.compat,"",@"SHT_CUDA_COMPAT_INFO"
	.align	4
        /*0000*/ 	.byte	0x02, 0x09, 0x00, 0x00, 0x02, 0x02, 0x01, 0x00, 0x02, 0x05, 0x05, 0x00, 0x03, 0x07, 0x01, 0x01
        /*0010*/ 	.byte	0x02, 0x03, 0x00, 0x00, 0x02, 0x06, 0x01, 0x00, 0x04, 0x0b, 0x08, 0x00, 0x09, 0x00, 0x00, 0x00
        /*0020*/ 	.byte	0x00, 0x00, 0x00, 0x00


//--------------------- .nv.info._Z4pinvPfi       --------------------------
	.section	.nv.info._Z4pinvPfi,"",@"SHT_CUDA_INFO"
	.sectionflags	@""
	.align	4


	//----- nvinfo : EIATTR_CUDA_API_VERSION
	.align		4
        /*0000*/ 	.byte	0x04, 0x37
        /*0002*/ 	.short	(.L_9 - .L_8)
.L_8:
        /*0004*/ 	.word	0x00000082


	//----- nvinfo : EIATTR_KPARAM_INFO
	.align		4
.L_9:
        /*0008*/ 	.byte	0x04, 0x17
        /*000a*/ 	.short	(.L_11 - .L_10)
.L_10:
        /*000c*/ 	.word	0x00000000
        /*0010*/ 	.short	0x0001
        /*0012*/ 	.short	0x0008
        /*0014*/ 	.byte	0x00, 0xf0, 0x11, 0x00


	//----- nvinfo : EIATTR_KPARAM_INFO
	.align		4
.L_11:
        /*0018*/ 	.byte	0x04, 0x17
        /*001a*/ 	.short	(.L_13 - .L_12)
.L_12:
        /*001c*/ 	.word	0x00000000
        /*0020*/ 	.short	0x0000
        /*0022*/ 	.short	0x0000
        /*0024*/ 	.byte	0x00, 0xf5, 0x21, 0x00


	//----- nvinfo : EIATTR_SPARSE_MMA_MASK
	.align		4
.L_13:
        /*0028*/ 	.byte	0x03, 0x50
        /*002a*/ 	.short	0x0000


	//----- nvinfo : EIATTR_MAXREG_COUNT
	.align		4
        /*002c*/ 	.byte	0x03, 0x1b
        /*002e*/ 	.short	0x00ff


	//----- nvinfo : EIATTR_MERCURY_ISA_VERSION
	.align		4
        /*0030*/ 	.byte	0x03, 0x5f
        /*0032*/ 	.short	0x0101


	//----- nvinfo : EIATTR_VRC_CTA_INIT_COUNT
	.align		4
        /*0034*/ 	.byte	0x02, 0x4a
	.zero		1
	.zero		1


	//----- nvinfo : EIATTR_EXIT_INSTR_OFFSETS
	.align		4
        /*0038*/ 	.byte	0x04, 0x1c
        /*003a*/ 	.short	(.L_15 - .L_14)


	//   ....[0]....
.L_14:
        /*003c*/ 	.word	0x00000070


	//   ....[1]....
        /*0040*/ 	.word	0x00000340


	//----- nvinfo : EIATTR_CRS_STACK_SIZE
	.align		4
.L_15:
        /*0044*/ 	.byte	0x04, 0x1e
        /*0046*/ 	.short	(.L_17 - .L_16)
.L_16:
        /*0048*/ 	.word	0x00000000


	//----- nvinfo : EIATTR_CBANK_PARAM_SIZE
	.align		4
.L_17:
        /*004c*/ 	.byte	0x03, 0x19
        /*004e*/ 	.short	0x000c


	//----- nvinfo : EIATTR_PARAM_CBANK
	.align		4
        /*0050*/ 	.byte	0x04, 0x0a
        /*0052*/ 	.short	(.L_19 - .L_18)
	.align		4
.L_18:
        /*0054*/ 	.word	index@(.nv.constant0._Z4pinvPfi)
        /*0058*/ 	.short	0x0380
        /*005a*/ 	.short	0x000c


	//----- nvinfo : EIATTR_SW_WAR
	.align		4
.L_19:
        /*005c*/ 	.byte	0x04, 0x36
        /*005e*/ 	.short	(.L_21 - .L_20)
.L_20:
        /*0060*/ 	.word	0x00000008
.L_21:


//--------------------- .nv.callgraph             --------------------------
	.section	.nv.callgraph,"",@"SHT_CUDA_CALLGRAPH"
	.align	4
	.sectionentsize	8
	.align		4
        /*0000*/ 	.word	0x00000000
	.align		4
        /*0004*/ 	.word	0xffffffff
	.align		4
        /*0008*/ 	.word	0x00000000
	.align		4
        /*000c*/ 	.word	0xfffffffe
	.align		4
        /*0010*/ 	.word	0x00000000
	.align		4
        /*0014*/ 	.word	0xfffffffd
	.align		4
        /*0018*/ 	.word	0x00000000
	.align		4
        /*001c*/ 	.word	0xfffffffc


//--------------------- .text._Z4pinvPfi          --------------------------
	.section	.text._Z4pinvPfi,"ax",@progbits
	.align	128
        .global         _Z4pinvPfi
        .type           _Z4pinvPfi,@function
        .size           _Z4pinvPfi,(.L_x_8 - _Z4pinvPfi)
        .other          _Z4pinvPfi,@"STO_CUDA_ENTRY STV_DEFAULT"
_Z4pinvPfi:
.text._Z4pinvPfi:
[----:B------:R-:W-:Y:S01]  /*0000*/  LDC R1, c[0x0][0x37c] ;  /* 0x0000df00ff017b82 */ /* 0x000fe20000000800 */
[----:B------:R-:W0:Y:S07]  /*0010*/  S2R R0, SR_TID.X ;  /* 0x0000000000007919 */ /* 0x000e2e0000002100 */
[----:B------:R-:W0:Y:S01]  /*0020*/  S2UR UR4, SR_CTAID.X ;  /* 0x00000000000479c3 */ /* 0x000e220000002500 */
[----:B------:R-:W1:Y:S07]  /*0030*/  LDCU UR5, c[0x0][0x388] ;  /* 0x00007100ff0577ac */ /* 0x000e6e0008000800 */
[----:B------:R-:W0:Y:S02]  /*0040*/  LDC R3, c[0x0][0x360] ;  /* 0x0000d800ff037b82 */ /* 0x000e240000000800 */
[----:B0-----:R-:W-:-:S05]  /*0050*/  IMAD R0, R3, UR4, R0 ;  /* 0x0000000403007c24 */ /* 0x001fca000f8e0200 */
[----:B-1----:R-:W-:-:S13]  /*0060*/  ISETP.GE.AND P0, PT, R0, UR5, PT ;  /* 0x0000000500007c0c */ /* 0x002fda000bf06270 */
[----:B------:R-:W-:Y:S05]  /*0070*/  @P0 EXIT ;  /* 0x000000000000094d */ /* 0x000fea0003800000 */
[----:B------:R-:W0:Y:S01]  /*0080*/  LDC.64 R4, c[0x0][0x380] ;  /* 0x0000e000ff047b82 */ /* 0x000e220000000a00 */
[----:B------:R-:W1:Y:S01]  /*0090*/  LDCU.64 UR4, c[0x0][0x358] ;  /* 0x00006b00ff0477ac */ /* 0x000e620008000a00 */
[----:B------:R-:W-:-:S05]  /*00a0*/  SHF.L.U32 R3, R0, 0x2, RZ ;  /* 0x0000000200037819 */ /* 0x000fca00000006ff */
[----:B0-----:R-:W-:-:S05]  /*00b0*/  IMAD.WIDE R4, R3, 0x4, R4 ;  /* 0x0000000403047825 */ /* 0x001fca00078e0204 */
[----:B-1----:R-:W2:Y:S04]  /*00c0*/  LDG.E R6, desc[UR4][R4.64+0x8] ;  /* 0x0000080404067981 */ /* 0x002ea8000c1e1900 */
[----:B------:R-:W3:Y:S04]  /*00d0*/  LDG.E R7, desc[UR4][R4.64+0xc] ;  /* 0x00000c0404077981 */ /* 0x000ee8000c1e1900 */
[----:B------:R-:W4:Y:S04]  /*00e0*/  LDG.E R8, desc[UR4][R4.64] ;  /* 0x0000000404087981 */ /* 0x000f28000c1e1900 */
[----:B------:R-:W5:Y:S01]  /*00f0*/  LDG.E R3, desc[UR4][R4.64+0x4] ;  /* 0x0000040404037981 */ /* 0x000f62000c1e1900 */
[----:B------:R-:W-:Y:S01]  /*0100*/  BSSY.RECONVERGENT B0, `(.L_x_0) ;  /* 0x0000014000007945 */ /* 0x000fe20003800200 */
[C---:B--2---:R-:W-:Y:S01]  /*0110*/  FMUL R11, R6.reuse, R6 ;  /* 0x00000006060b7220 */ /* 0x044fe20000400000 */
[-C--:B---3--:R-:W-:Y:S01]  /*0120*/  FMUL R9, R6, R7.reuse ;  /* 0x0000000706097220 */ /* 0x088fe20000400000 */
[----:B------:R-:W-:-:S02]  /*0130*/  FMUL R0, R7, R7 ;  /* 0x0000000707007220 */ /* 0x000fc40000400000 */
[C---:B----4-:R-:W-:Y:S01]  /*0140*/  FFMA R10, R8.reuse, R8, R11 ;  /* 0x00000008080a7223 */ /* 0x050fe2000000000b */
[-C--:B-----5:R-:W-:Y:S01]  /*0150*/  FFMA R9, R8, R3.reuse, R9 ;  /* 0x0000000308097223 */ /* 0x0a0fe20000000009 */
[----:B------:R-:W-:-:S03]  /*0160*/  FFMA R11, R3, R3, R0 ;  /* 0x00000003030b7223 */ /* 0x000fc60000000000 */
[----:B------:R-:W-:-:S04]  /*0170*/  FMUL R13, R9, R9 ;  /* 0x00000009090d7220 */ /* 0x000fc80000400000 */
[----:B------:R-:W-:-:S05]  /*0180*/  FFMA R0, R10, R11, -R13 ;  /* 0x0000000b0a007223 */ /* 0x000fca000000080d */
[----:B------:R-:W-:-:S04]  /*0190*/  IADD3 R2, PT, PT, R0, 0x1800000, RZ ;  /* 0x0180000000027810 */ /* 0x000fc80007ffe0ff */
[----:B------:R-:W-:-:S04]  /*01a0*/  LOP3.LUT R2, R2, 0x7f800000, RZ, 0xc0, !PT ;  /* 0x7f80000002027812 */ /* 0x000fc800078ec0ff */
[----:B------:R-:W-:-:S13]  /*01b0*/  ISETP.GT.U32.AND P0, PT, R2, 0x1ffffff, PT ;  /* 0x01ffffff0200780c */ /* 0x000fda0003f04070 */
[----:B------:R-:W-:Y:S05]  /*01c0*/  @P0 BRA `(.L_x_1) ;  /* 0x00000000000c0947 */ /* 0x000fea0003800000 */
[----:B------:R-:W-:-:S07]  /*01d0*/  MOV R12, 0x1f0 ;  /* 0x000001f0000c7802 */ /* 0x000fce0000000f00 */
[----:B------:R-:W-:Y:S05]  /*01e0*/  CALL.REL.NOINC `($__internal_0_$__cuda_sm20_rcp_rn_f32_slowpath) ;  /* 0x0000000000587944 */ /* 0x000fea0003c00000 */
[----:B------:R-:W-:Y:S05]  /*01f0*/  BRA `(.L_x_2) ;  /* 0x0000000000107947 */ /* 0x000fea0003800000 */
.L_x_1:
[----:B------:R-:W0:Y:S02]  /*0200*/  MUFU.RCP R13, R0 ;  /* 0x00000000000d7308 */ /* 0x000e240000001000 */
[----:B0-----:R-:W-:-:S04]  /*0210*/  FFMA R2, R0, R13, -1 ;  /* 0xbf80000000027423 */ /* 0x001fc8000000000d */
[----:B------:R-:W-:-:S04]  /*0220*/  FADD.FTZ R2, -R2, -RZ ;  /* 0x800000ff02027221 */ /* 0x000fc80000010100 */
[----:B------:R-:W-:-:S07]  /*0230*/  FFMA R2, R13, R2, R13 ;  /* 0x000000020d027223 */ /* 0x000fce000000000d */
.L_x_2:
[----:B------:R-:W-:Y:S05]  /*0240*/  BSYNC.RECONVERGENT B0 ;  /* 0x0000000000007941 */ /* 0x000fea0003800200 */
.L_x_0:
[-C--:B------:R-:W-:Y:S01]  /*0250*/  FMUL R9, R9, -R2.reuse ;  /* 0x8000000209097220 */ /* 0x080fe20000400000 */
[-C--:B------:R-:W-:Y:S01]  /*0260*/  FMUL R10, R10, R2.reuse ;  /* 0x000000020a0a7220 */ /* 0x080fe20000400000 */
[----:B------:R-:W-:Y:S02]  /*0270*/  FMUL R11, R11, R2 ;  /* 0x000000020b0b7220 */ /* 0x000fe40000400000 */
[-C--:B------:R-:W-:Y:S01]  /*0280*/  FMUL R15, R7, R9.reuse ;  /* 0x00000009070f7220 */ /* 0x080fe20000400000 */
[C---:B------:R-:W-:Y:S01]  /*0290*/  FMUL R13, R3.reuse, R9 ;  /* 0x00000009030d7220 */ /* 0x040fe20000400000 */
[-C--:B------:R-:W-:Y:S01]  /*02a0*/  FMUL R0, R3, R10.reuse ;  /* 0x0000000a03007220 */ /* 0x080fe20000400000 */
[----:B------:R-:W-:Y:S01]  /*02b0*/  FMUL R7, R7, R10 ;  /* 0x0000000a07077220 */ /* 0x000fe20000400000 */
[-C--:B------:R-:W-:Y:S01]  /*02c0*/  FFMA R15, R6, R11.reuse, R15 ;  /* 0x0000000b060f7223 */ /* 0x080fe2000000000f */
[C---:B------:R-:W-:Y:S01]  /*02d0*/  FFMA R13, R8.reuse, R11, R13 ;  /* 0x0000000b080d7223 */ /* 0x040fe2000000000d */
[-C--:B------:R-:W-:Y:S01]  /*02e0*/  FFMA R3, R8, R9.reuse, R0 ;  /* 0x0000000908037223 */ /* 0x080fe20000000000 */
[----:B------:R-:W-:-:S02]  /*02f0*/  FFMA R7, R6, R9, R7 ;  /* 0x0000000906077223 */ /* 0x000fc40000000007 */
[----:B------:R-:W-:Y:S04]  /*0300*/  STG.E desc[UR4][R4.64+0x4], R15 ;  /* 0x0000040f04007986 */ /* 0x000fe8000c101904 */
[----:B------:R-:W-:Y:S04]  /*0310*/  STG.E desc[UR4][R4.64], R13 ;  /* 0x0000000d04007986 */ /* 0x000fe8000c101904 */
[----:B------:R-:W-:Y:S04]  /*0320*/  STG.E desc[UR4][R4.64+0x8], R3 ;  /* 0x0000080304007986 */ /* 0x000fe8000c101904 */
[----:B------:R-:W-:Y:S01]  /*0330*/  STG.E desc[UR4][R4.64+0xc], R7 ;  /* 0x00000c0704007986 */ /* 0x000fe2000c101904 */
[----:B------:R-:W-:Y:S05]  /*0340*/  EXIT ;  /* 0x000000000000794d */ /* 0x000fea0003800000 */
        .weak           $__internal_0_$__cuda_sm20_rcp_rn_f32_slowpath
        .type           $__internal_0_$__cuda_sm20_rcp_rn_f32_slowpath,@function
        .size           $__internal_0_$__cuda_sm20_rcp_rn_f32_slowpath,(.L_x_8 - $__internal_0_$__cuda_sm20_rcp_rn_f32_slowpath)
$__internal_0_$__cuda_sm20_rcp_rn_f32_slowpath:
[----:B------:R-:W-:Y:S01]  /*0350*/  SHF.L.U32 R2, R0, 0x1, RZ ;  /* 0x0000000100027819 */ /* 0x000fe200000006ff */
[----:B------:R-:W-:Y:S03]  /*0360*/  BSSY.RECONVERGENT B1, `(.L_x_3) ;  /* 0x0000030000017945 */ /* 0x000fe60003800200 */
[----:B------:R-:W-:-:S04]  /*0370*/  SHF.R.U32.HI R2, RZ, 0x18, R2 ;  /* 0x00000018ff027819 */ /* 0x000fc80000011602 */
[----:B------:R-:W-:-:S13]  /*0380*/  ISETP.NE.U32.AND P0, PT, R2, RZ, PT ;  /* 0x000000ff0200720c */ /* 0x000fda0003f05070 */
[----:B------:R-:W-:Y:S05]  /*0390*/  @P0 BRA `(.L_x_4) ;  /* 0x0000000000280947 */ /* 0x000fea0003800000 */
[----:B------:R-:W-:-:S05]  /*03a0*/  IMAD.SHL.U32 R2, R0, 0x2, RZ ;  /* 0x0000000200027824 */ /* 0x000fca00078e00ff */
[----:B------:R-:W-:-:S13]  /*03b0*/  ISETP.NE.AND P0, PT, R2, RZ, PT ;  /* 0x000000ff0200720c */ /* 0x000fda0003f05270 */
[----:B------:R-:W-:Y:S01]  /*03c0*/  @P0 FFMA R14, R0, 1.84467440737095516160e+19, RZ ;  /* 0x5f800000000e0823 */ /* 0x000fe200000000ff */
[----:B------:R-:W-:Y:S08]  /*03d0*/  @!P0 MUFU.RCP R13, R0 ;  /* 0x00000000000d8308 */ /* 0x000ff00000001000 */
[----:B------:R-:W0:Y:S02]  /*03e0*/  @P0 MUFU.RCP R15, R14 ;  /* 0x0000000e000f0308 */ /* 0x000e240000001000 */
[----:B0-----:R-:W-:-:S04]  /*03f0*/  @P0 FFMA R2, R14, R15, -1 ;  /* 0xbf8000000e020423 */ /* 0x001fc8000000000f */
[----:B------:R-:W-:-:S04]  /*0400*/  @P0 FADD.FTZ R2, -R2, -RZ ;  /* 0x800000ff02020221 */ /* 0x000fc80000010100 */
[----:B------:R-:W-:-:S04]  /*0410*/  @P0 FFMA R2, R15, R2, R15 ;  /* 0x000000020f020223 */ /* 0x000fc8000000000f */
[----:B------:R-:W-:Y:S01]  /*0420*/  @P0 FFMA R13, R2, 1.84467440737095516160e+19, RZ ;  /* 0x5f800000020d0823 */ /* 0x000fe200000000ff */
[----:B------:R-:W-:Y:S06]  /*0430*/  BRA `(.L_x_5) ;  /* 0x0000000000887947 */ /* 0x000fec0003800000 */
.L_x_4:
[----:B------:R-:W-:-:S04]  /*0440*/  IADD3 R13, PT, PT, R2, -0xfd, RZ ;  /* 0xffffff03020d7810 */ /* 0x000fc80007ffe0ff */
[----:B------:R-:W-:-:S13]  /*0450*/  ISETP.GT.U32.AND P0, PT, R13, 0x1, PT ;  /* 0x000000010d00780c */ /* 0x000fda0003f04070 */
[----:B------:R-:W-:Y:S05]  /*0460*/  @P0 BRA `(.L_x_6) ;  /* 0x0000000000780947 */ /* 0x000fea0003800000 */
[----:B------:R-:W-:Y:S01]  /*0470*/  LOP3.LUT R14, R0, 0x7fffff, RZ, 0xc0, !PT ;  /* 0x007fffff000e7812 */ /* 0x000fe200078ec0ff */
[----:B------:R-:W-:-:S03]  /*0480*/  HFMA2 R18, -RZ, RZ, 0, 1.78813934326171875e-07 ;  /* 0x00000003ff127431 */ /* 0x000fc600000001ff */
[----:B------:R-:W-:-:S04]  /*0490*/  LOP3.LUT R14, R14, 0x3f800000, RZ, 0xfc, !PT ;  /* 0x3f8000000e0e7812 */ /* 0x000fc800078efcff */
[----:B------:R-:W0:Y:S01]  /*04a0*/  MUFU.RCP R15, R14 ;  /* 0x0000000e000f7308 */ /* 0x000e220000001000 */
[----:B------:R-:W-:Y:S01]  /*04b0*/  SHF.L.U32 R19, R18, R13, RZ ;  /* 0x0000000d12137219 */ /* 0x000fe200000006ff */
[----:B0-----:R-:W-:-:S04]  /*04c0*/  FFMA R16, R14, R15, -1 ;  /* 0xbf8000000e107423 */ /* 0x001fc8000000000f */
[----:B------:R-:W-:-:S04]  /*04d0*/  FADD.FTZ R16, -R16, -RZ ;  /* 0x800000ff10107221 */ /* 0x000fc80000010100 */
[CCC-:B------:R-:W-:Y:S01]  /*04e0*/  FFMA.RM R17, R15.reuse, R16.reuse, R15.reuse ;  /* 0x000000100f117223 */ /* 0x1c0fe2000000400f */
[----:B------:R-:W-:-:S04]  /*04f0*/  FFMA.RP R16, R15, R16, R15 ;  /* 0x000000100f107223 */ /* 0x000fc8000000800f */
[C---:B------:R-:W-:Y:S02]  /*0500*/  LOP3.LUT R15, R17.reuse, 0x7fffff, RZ, 0xc0, !PT ;  /* 0x007fffff110f7812 */ /* 0x040fe400078ec0ff */
[----:B------:R-:W-:Y:S02]  /*0510*/  FSETP.NEU.FTZ.AND P0, PT, R17, R16, PT ;  /* 0x000000101100720b */ /* 0x000fe40003f1d000 */
[----:B------:R-:W-:Y:S02]  /*0520*/  LOP3.LUT R16, R15, 0x800000, RZ, 0xfc, !PT ;  /* 0x008000000f107812 */ /* 0x000fe400078efcff */
[----:B------:R-:W-:Y:S02]  /*0530*/  SEL R15, RZ, 0xffffffff, !P0 ;  /* 0xffffffffff0f7807 */ /* 0x000fe40004000000 */
[----:B------:R-:W-:-:S03]  /*0540*/  LOP3.LUT R14, R19, R16, RZ, 0xc0, !PT ;  /* 0x00000010130e7212 */ /* 0x000fc600078ec0ff */
[----:B------:R-:W-:Y:S01]  /*0550*/  IMAD.MOV R15, RZ, RZ, -R15 ;  /* 0x000000ffff0f7224 */ /* 0x000fe200078e0a0f */
[----:B------:R-:W-:-:S04]  /*0560*/  SHF.R.U32.HI R14, RZ, R13, R14 ;  /* 0x0000000dff0e7219 */ /* 0x000fc8000001160e */
[----:B------:R-:W-:Y:S02]  /*0570*/  LOP3.LUT P1, RZ, R15, R13, R16, 0xf8, !PT ;  /* 0x0000000d0fff7212 */ /* 0x000fe4000782f810 */
[C---:B------:R-:W-:Y:S02]  /*0580*/  LOP3.LUT P0, RZ, R14.reuse, 0x1, RZ, 0xc0, !PT ;  /* 0x000000010eff7812 */ /* 0x040fe4000780c0ff */
[----:B------:R-:W-:-:S04]  /*0590*/  LOP3.LUT P2, RZ, R14, 0x2, RZ, 0xc0, !PT ;  /* 0x000000020eff7812 */ /* 0x000fc8000784c0ff */
[----:B------:R-:W-:Y:S02]  /*05a0*/  PLOP3.LUT P0, PT, P0, P1, P2, 0xe0, 0x0 ;  /* 0x000000000000781c */ /* 0x000fe40000703c20 */
[----:B------:R-:W-:Y:S02]  /*05b0*/  LOP3.LUT P1, RZ, R0, 0x7fffff, RZ, 0xc0, !PT ;  /* 0x007fffff00ff7812 */ /* 0x000fe4000782c0ff */
[----:B------:R-:W-:-:S04]  /*05c0*/  SEL R13, RZ, 0x1, !P0 ;  /* 0x00000001ff0d7807 */ /* 0x000fc80004000000 */
[----:B------:R-:W-:-:S04]  /*05d0*/  IADD3 R13, PT, PT, -R13, RZ, RZ ;  /* 0x000000ff0d0d7210 */ /* 0x000fc80007ffe1ff */
[----:B------:R-:W-:Y:S02]  /*05e0*/  ISETP.GE.AND P0, PT, R13, RZ, PT ;  /* 0x000000ff0d00720c */ /* 0x000fe40003f06270 */
[----:B------:R-:W-:-:S04]  /*05f0*/  IADD3 R13, PT, PT, R2, -0xfc, RZ ;  /* 0xffffff04020d7810 */ /* 0x000fc80007ffe0ff */
[----:B------:R-:W-:-:S07]  /*0600*/  SHF.R.U32.HI R13, RZ, R13, R16 ;  /* 0x0000000dff0d7219 */ /* 0x000fce0000011610 */
[----:B------:R-:W-:-:S05]  /*0610*/  @!P0 VIADD R13, R13, 0x1 ;  /* 0x000000010d0d8836 */ /* 0x000fca0000000000 */
[----:B------:R-:W-:-:S04]  /*0620*/  @!P1 SHF.L.U32 R13, R13, 0x1, RZ ;  /* 0x000000010d0d9819 */ /* 0x000fc800000006ff */
[----:B------:R-:W-:Y:S01]  /*0630*/  LOP3.LUT R13, R13, 0x80000000, R0, 0xf8, !PT ;  /* 0x800000000d0d7812 */ /* 0x000fe200078ef800 */
[----:B------:R-:W-:Y:S06]  /*0640*/  BRA `(.L_x_5) ;  /* 0x0000000000047947 */ /* 0x000fec0003800000 */
.L_x_6:
[----:B------:R0:W1:Y:S02]  /*0650*/  MUFU.RCP R13, R0 ;  /* 0x00000000000d7308 */ /* 0x0000640000001000 */
.L_x_5:
[----:B------:R-:W-:Y:S05]  /*0660*/  BSYNC.RECONVERGENT B1 ;  /* 0x0000000000017941 */ /* 0x000fea0003800200 */
.L_x_3:
[----:B-1----:R-:W-:Y:S01]  /*0670*/  MOV R2, R13 ;  /* 0x0000000d00027202 */ /* 0x002fe20000000f00 */
[----:B------:R-:W-:-:S04]  /*0680*/  HFMA2 R13, -RZ, RZ, 0, 0 ;  /* 0x00000000ff0d7431 */ /* 0x000fc800000001ff */
[----:B0-----:R-:W-:Y:S05]  /*0690*/  RET.REL.NODEC R12 `(_Z4pinvPfi) ;  /* 0xfffffff80c587950 */ /* 0x001fea0003c3ffff */
.L_x_7:
[----:B------:R-:W-:-:S00]  /*06a0*/  BRA `(.L_x_7) ;  /* 0xfffffffc00fc7947 */ /* 0x000fc0000383ffff */
[----:B------:R-:W-:-:S00]  /*06b0*/  NOP ;  /* 0x0000000000007918 */ /* 0x000fc00000000000 */
        /* <DEDUP_REMOVED lines=12> */
.L_x_8:


//--------------------- .nv.shared.reserved.0     --------------------------
	.section	.nv.shared.reserved.0,"aw",@nobits
	.weak		__nv_reservedSMEM_offset_0_alias
	.size		__nv_reservedSMEM_offset_0_alias, 0, 64
	.other		__nv_reservedSMEM_offset_0_alias,@"STO_CUDA_RESERVED_SHARED STV_DEFAULT"
__nv_reservedSMEM_offset_0_alias:
	.zero		0
	.zero		64


//--------------------- .nv.constant0._Z4pinvPfi  --------------------------
	.section	.nv.constant0._Z4pinvPfi,"a",@progbits
	.sectionflags	@""
	.align	4
.nv.constant0._Z4pinvPfi:
	.zero		908


//--------------------- SYMBOLS --------------------------

	.type		.nv.reservedSmem.offset0,@object
	.size		.nv.reservedSmem.offset0,0x4
